//
// Generated by NVIDIA NVVM Compiler
//
// Compiler Build ID: CL-36424714
// Cuda compilation tools, release 13.0, V13.0.88
// Based on NVVM 20.0.0
//

.version 9.0
.target sm_100
.address_size 64

	// .globl	_Z14doubleElementsPfi

.visible .entry _Z14doubleElementsPfi(
	.param .u64 .ptr .align 1 _Z14doubleElementsPfi_param_0,
	.param .u32 _Z14doubleElementsPfi_param_1
)
{
	.reg .pred 	%p<2>;
	.reg .b32 	%r<6>;
	.reg .b32 	%f<3>;
	.reg .b64 	%rd<5>;

	ld.param.u64 	%rd1, [_Z14doubleElementsPfi_param_0];
	ld.param.u32 	%r2, [_Z14doubleElementsPfi_param_1];
	mov.u32 	%r3, %ctaid.x;
	mov.u32 	%r4, %ntid.x;
	mov.u32 	%r5, %tid.x;
	mad.lo.s32 	%r1, %r3, %r4, %r5;
	setp.ge.s32 	%p1, %r1, %r2;
	@%p1 bra 	$L__BB0_2;
	cvta.to.global.u64 	%rd2, %rd1;
	mul.wide.s32 	%rd3, %r1, 4;
	add.s64 	%rd4, %rd2, %rd3;
	ld.global.f32 	%f1, [%rd4];
	add.f32 	%f2, %f1, %f1;
	st.global.f32 	[%rd4], %f2;
$L__BB0_2:
	ret;

}
	// .globl	_Z17incrementElementsPfif
.visible .entry _Z17incrementElementsPfif(
	.param .u64 .ptr .align 1 _Z17incrementElementsPfif_param_0,
	.param .u32 _Z17incrementElementsPfif_param_1,
	.param .f32 _Z17incrementElementsPfif_param_2
)
{
	.reg .pred 	%p<2>;
	.reg .b32 	%r<6>;
	.reg .b32 	%f<4>;
	.reg .b64 	%rd<5>;

	ld.param.u64 	%rd1, [_Z17incrementElementsPfif_param_0];
	ld.param.u32 	%r2, [_Z17incrementElementsPfif_param_1];
	ld.param.f32 	%f1, [_Z17incrementElementsPfif_param_2];
	mov.u32 	%r3, %ctaid.x;
	mov.u32 	%r4, %ntid.x;
	mov.u32 	%r5, %tid.x;
	mad.lo.s32 	%r1, %r3, %r4, %r5;
	setp.ge.s32 	%p1, %r1, %r2;
	@%p1 bra 	$L__BB1_2;
	cvta.to.global.u64 	%rd2, %rd1;
	mul.wide.s32 	%rd3, %r1, 4;
	add.s64 	%rd4, %rd2, %rd3;
	ld.global.f32 	%f2, [%rd4];
	add.f32 	%f3, %f1, %f2;
	st.global.f32 	[%rd4], %f3;
$L__BB1_2:
	ret;

}


// ===== COMPILED SASS (sm_100) =====

	.target	sm_100

	.elftype	@"ET_EXEC"


//--------------------- .note.nv.tkinfo           --------------------------
	.section	.note.nv.tkinfo,"",@"SHT_NOTE"
	.sectionflags	@"SHF_NOTE_NV_TKINFO"
	.tkinfo
        /*0018*/ 	.word	0x00000002
        /*0030*/ 	.string	""
        /*0030*/ 	.string	"ptxas"
        /*0030*/ 	.string	"Cuda compilation tools, release 13.0, V13.0.88"
        /*0030*/ 	.string	"Build cuda_13.0.r13.0/compiler.36424714_0"
        /*0030*/ 	.string	"-arch sm_100 -m 64 "



//--------------------- .note.nv.cuinfo           --------------------------
	.section	.note.nv.cuinfo,"",@"SHT_NOTE"
	.sectionflags	@"SHF_NOTE_NV_CUINFO"
        /*0018*/ 	.short	0x0002
        /*001a*/ 	.short	0x0064
        /*001c*/ 	.short	0x0082
	.zero		2


//--------------------- .nv.info                  --------------------------
	.section	.nv.info,"",@"SHT_CUDA_INFO"
	.align	4


	//----- nvinfo : EIATTR_REGCOUNT
	.align		4
        /*0000*/ 	.byte	0x04, 0x2f
        /*0002*/ 	.short	(.L_1 - .L_0)
	.align		4
.L_0:
        /*0004*/ 	.word	index@(_Z14doubleElementsPfi)
        /*0008*/ 	.word	0x00000008


	//----- nvinfo : EIATTR_FRAME_SIZE
	.align		4
.L_1:
        /*000c*/ 	.byte	0x04, 0x11
        /*000e*/ 	.short	(.L_3 - .L_2)
	.align		4
.L_2:
        /*0010*/ 	.word	index@(_Z14doubleElementsPfi)
        /*0014*/ 	.word	0x00000000


	//----- nvinfo : EIATTR_REGCOUNT
	.align		4
.L_3:
        /*0018*/ 	.byte	0x04, 0x2f
        /*001a*/ 	.short	(.L_5 - .L_4)
	.align		4
.L_4:
        /*001c*/ 	.word	index@(_Z17incrementElementsPfif)
        /*0020*/ 	.word	0x00000008


	//----- nvinfo : EIATTR_FRAME_SIZE
	.align		4
.L_5:
        /*0024*/ 	.byte	0x04, 0x11
        /*0026*/ 	.short	(.L_7 - .L_6)
	.align		4
.L_6:
        /*0028*/ 	.word	index@(_Z17incrementElementsPfif)
        /*002c*/ 	.word	0x00000000


	//----- nvinfo : EIATTR_MIN_STACK_SIZE
	.align		4
.L_7:
        /*0030*/ 	.byte	0x04, 0x12
        /*0032*/ 	.short	(.L_9 - .L_8)
	.align		4
.L_8:
        /*0034*/ 	.word	index@(_Z17incrementElementsPfif)
        /*0038*/ 	.word	0x00000000


	//----- nvinfo : EIATTR_MIN_STACK_SIZE
	.align		4
.L_9:
        /*003c*/ 	.byte	0x04, 0x12
        /*003e*/ 	.short	(.L_11 - .L_10)
	.align		4
.L_10:
        /*0040*/ 	.word	index@(_Z14doubleElementsPfi)
        /*0044*/ 	.word	0x00000000
.L_11:


//--------------------- .nv.compat                --------------------------
	.section	.nv.compat,"",@"SHT_CUDA_COMPAT_INFO"
	.align	4
        /*0000*/ 	.byte	0x02, 0x09, 0x00, 0x00, 0x02, 0x02, 0x01, 0x00, 0x02, 0x05, 0x05, 0x00, 0x03, 0x07, 0x01, 0x01
        /*0010*/ 	.byte	0x02, 0x03, 0x00, 0x00, 0x02, 0x06, 0x01, 0x00, 0x04, 0x0b, 0x08, 0x00, 0x09, 0x00, 0x00, 0x00
        /*0020*/ 	.byte	0x00, 0x00, 0x00, 0x00


//--------------------- .nv.info._Z17incrementElementsPfif --------------------------
	.section	.nv.info._Z17incrementElementsPfif,"",@"SHT_CUDA_INFO"
	.sectionflags	@""
	.align	4


	//----- nvinfo : EIATTR_CUDA_API_VERSION
	.align		4
        /*0000*/ 	.byte	0x04, 0x37
        /*0002*/ 	.short	(.L_13 - .L_12)
.L_12:
        /*0004*/ 	.word	0x00000082


	//----- nvinfo : EIATTR_KPARAM_INFO
	.align		4
.L_13:
        /*0008*/ 	.byte	0x04, 0x17
        /*000a*/ 	.short	(.L_15 - .L_14)
.L_14:
        /*000c*/ 	.word	0x00000000
        /*0010*/ 	.short	0x0002
        /*0012*/ 	.short	0x000c
        /*0014*/ 	.byte	0x00, 0xf0, 0x11, 0x00


	//----- nvinfo : EIATTR_KPARAM_INFO
	.align		4
.L_15:
        /*0018*/ 	.byte	0x04, 0x17
        /*001a*/ 	.short	(.L_17 - .L_16)
.L_16:
        /*001c*/ 	.word	0x00000000
        /*0020*/ 	.short	0x0001
        /*0022*/ 	.short	0x0008
        /*0024*/ 	.byte	0x00, 0xf0, 0x11, 0x00


	//----- nvinfo : EIATTR_KPARAM_INFO
	.align		4
.L_17:
        /*0028*/ 	.byte	0x04, 0x17
        /*002a*/ 	.short	(.L_19 - .L_18)
.L_18:
        /*002c*/ 	.word	0x00000000
        /*0030*/ 	.short	0x0000
        /*0032*/ 	.short	0x0000
        /*0034*/ 	.byte	0x00, 0xf5, 0x21, 0x00


	//----- nvinfo : EIATTR_SPARSE_MMA_MASK
	.align		4
.L_19:
        /*0038*/ 	.byte	0x03, 0x50
        /*003a*/ 	.short	0x0000


	//----- nvinfo : EIATTR_MAXREG_COUNT
	.align		4
        /*003c*/ 	.byte	0x03, 0x1b
        /*003e*/ 	.short	0x00ff


	//----- nvinfo : EIATTR_MERCURY_ISA_VERSION
	.align		4
        /*0040*/ 	.byte	0x03, 0x5f
        /*0042*/ 	.short	0x0101


	//----- nvinfo : EIATTR_VRC_CTA_INIT_COUNT
	.align		4
        /*0044*/ 	.byte	0x02, 0x4a
	.zero		1
	.zero		1


	//----- nvinfo : EIATTR_EXIT_INSTR_OFFSETS
	.align		4
        /*0048*/ 	.byte	0x04, 0x1c
        /*004a*/ 	.short	(.L_21 - .L_20)


	//   ....[0]....
.L_20:
        /*004c*/ 	.word	0x00000070


	//   ....[1]....
        /*0050*/ 	.word	0x000000f0


	//----- nvinfo : EIATTR_CBANK_PARAM_SIZE
	.align		4
.L_21:
        /*0054*/ 	.byte	0x03, 0x19
        /*0056*/ 	.short	0x0010


	//----- nvinfo : EIATTR_PARAM_CBANK
	.align		4
        /*0058*/ 	.byte	0x04, 0x0a
        /*005a*/ 	.short	(.L_23 - .L_22)
	.align		4
.L_22:
        /*005c*/ 	.word	index@(.nv.constant0._Z17incrementElementsPfif)
        /*0060*/ 	.short	0x0380
        /*0062*/ 	.short	0x0010


	//----- nvinfo : EIATTR_SW_WAR
	.align		4
.L_23:
        /*0064*/ 	.byte	0x04, 0x36
        /*0066*/ 	.short	(.L_25 - .L_24)
.L_24:
        /*0068*/ 	.word	0x00000008
.L_25:


//--------------------- .nv.info._Z14doubleElementsPfi --------------------------
	.section	.nv.info._Z14doubleElementsPfi,"",@"SHT_CUDA_INFO"
	.sectionflags	@""
	.align	4


	//----- nvinfo : EIATTR_CUDA_API_VERSION
	.align		4
        /*0000*/ 	.byte	0x04, 0x37
        /*0002*/ 	.short	(.L_27 - .L_26)
.L_26:
        /*0004*/ 	.word	0x00000082


	//----- nvinfo : EIATTR_KPARAM_INFO
	.align		4
.L_27:
        /*0008*/ 	.byte	0x04, 0x17
        /*000a*/ 	.short	(.L_29 - .L_28)
.L_28:
        /*000c*/ 	.word	0x00000000
        /*0010*/ 	.short	0x0001
        /*0012*/ 	.short	0x0008
        /*0014*/ 	.byte	0x00, 0xf0, 0x11, 0x00


	//----- nvinfo : EIATTR_KPARAM_INFO
	.align		4
.L_29:
        /*0018*/ 	.byte	0x04, 0x17
        /*001a*/ 	.short	(.L_31 - .L_30)
.L_30:
        /*001c*/ 	.word	0x00000000
        /*0020*/ 	.short	0x0000
        /*0022*/ 	.short	0x0000
        /*0024*/ 	.byte	0x00, 0xf5, 0x21, 0x00


	//----- nvinfo : EIATTR_SPARSE_MMA_MASK
	.align		4
.L_31:
        /*0028*/ 	.byte	0x03, 0x50
        /*002a*/ 	.short	0x0000


	//----- nvinfo : EIATTR_MAXREG_COUNT
	.align		4
        /*002c*/ 	.byte	0x03, 0x1b
        /*002e*/ 	.short	0x00ff


	//----- nvinfo : EIATTR_MERCURY_ISA_VERSION
	.align		4
        /*0030*/ 	.byte	0x03, 0x5f
        /*0032*/ 	.short	0x0101


	//----- nvinfo : EIATTR_VRC_CTA_INIT_COUNT
	.align		4
        /*0034*/ 	.byte	0x02, 0x4a
	.zero		1
	.zero		1


	//----- nvinfo : EIATTR_EXIT_INSTR_OFFSETS
	.align		4
        /*0038*/ 	.byte	0x04, 0x1c
        /*003a*/ 	.short	(.L_33 - .L_32)


	//   ....[0]....
.L_32:
        /*003c*/ 	.word	0x00000070


	//   ....[1]....
        /*0040*/ 	.word	0x000000e0


	//----- nvinfo : EIATTR_CBANK_PARAM_SIZE
	.align		4
.L_33:
        /*0044*/ 	.byte	0x03, 0x19
        /*0046*/ 	.short	0x000c


	//----- nvinfo : EIATTR_PARAM_CBANK
	.align		4
        /*0048*/ 	.byte	0x04, 0x0a
        /*004a*/ 	.short	(.L_35 - .L_34)
	.align		4
.L_34:
        /*004c*/ 	.word	index@(.nv.constant0._Z14doubleElementsPfi)
        /*0050*/ 	.short	0x0380
        /*0052*/ 	.short	0x000c


	//----- nvinfo : EIATTR_SW_WAR
	.align		4
.L_35:
        /*0054*/ 	.byte	0x04, 0x36
        /*0056*/ 	.short	(.L_37 - .L_36)
.L_36:
        /*0058*/ 	.word	0x00000008
.L_37:


//--------------------- .nv.callgraph             --------------------------
	.section	.nv.callgraph,"",@"SHT_CUDA_CALLGRAPH"
	.align	4
	.sectionentsize	8
	.align		4
        /*0000*/ 	.word	0x00000000
	.align		4
        /*0004*/ 	.word	0xffffffff
	.align		4
        /*0008*/ 	.word	0x00000000
	.align		4
        /*000c*/ 	.word	0xfffffffe
	.align		4
        /*0010*/ 	.word	0x00000000
	.align		4
        /*0014*/ 	.word	0xfffffffd
	.align		4
        /*0018*/ 	.word	0x00000000
	.align		4
        /*001c*/ 	.word	0xfffffffc


//--------------------- .text._Z17incrementElementsPfif --------------------------
	.section	.text._Z17incrementElementsPfif,"ax",@progbits
	.align	128
        .global         _Z17incrementElementsPfif
        .type           _Z17incrementElementsPfif,@function
        .size           _Z17incrementElementsPfif,(.L_x_2 - _Z17incrementElementsPfif)
        .other          _Z17incrementElementsPfif,@"STO_CUDA_ENTRY STV_DEFAULT"
_Z17incrementElementsPfif:
.text._Z17incrementElementsPfif:
[----:B------:R-:W-:Y:S01]  /*0000*/  LDC R1, c[0x0][0x37c] ;  /* 0x0000df00ff017b82 */ /* 0x000fe20000000800 */
[----:B------:R-:W0:Y:S07]  /*0010*/  S2R R0, SR_TID.X ;  /* 0x0000000000007919 */ /* 0x000e2e0000002100 */
[----:B------:R-:W0:Y:S01]  /*0020*/  S2UR UR4, SR_CTAID.X ;  /* 0x00000000000479c3 */ /* 0x000e220000002500 */
[----:B------:R-:W1:Y:S07]  /*0030*/  LDCU UR5, c[0x0][0x388] ;  /* 0x00007100ff0577ac */ /* 0x000e6e0008000800 */
[----:B------:R-:W0:Y:S02]  /*0040*/  LDC R5, c[0x0][0x360] ;  /* 0x0000d800ff057b82 */ /* 0x000e240000000800 */
[----:B0-----:R-:W-:-:S05]  /*0050*/  IMAD R5, R5, UR4, R0 ;  /* 0x0000000405057c24 */ /* 0x001fca000f8e0200 */
[----:B-1----:R-:W-:-:S13]  /*0060*/  ISETP.GE.AND P0, PT, R5, UR5, PT ;  /* 0x0000000505007c0c */ /* 0x002fda000bf06270 */
[----:B------:R-:W-:Y:S05]  /*0070*/  @P0 EXIT ;  /* 0x000000000000094d */ /* 0x000fea0003800000 */
[----:B------:R-:W0:Y:S01]  /*0080*/  LDC.64 R2, c[0x0][0x380] ;  /* 0x0000e000ff027b82 */ /* 0x000e220000000a00 */
[----:B------:R-:W1:Y:S01]  /*0090*/  LDCU.64 UR4, c[0x0][0x358] ;  /* 0x00006b00ff0477ac */ /* 0x000e620008000a00 */
[----:B------:R-:W2:Y:S01]  /*00a0*/  LDCU UR6, c[0x0][0x38c] ;  /* 0x00007180ff0677ac */ /* 0x000ea20008000800 */
[----:B0-----:R-:W-:-:S05]  /*00b0*/  IMAD.WIDE R2, R5, 0x4, R2 ;  /* 0x0000000405027825 */ /* 0x001fca00078e0202 */
[----:B-1----:R-:W2:Y:S02]  /*00c0*/  LDG.E R0, desc[UR4][R2.64] ;  /* 0x0000000402007981 */ /* 0x002ea4000c1e1900 */
[----:B--2---:R-:W-:-:S05]  /*00d0*/  FADD R5, R0, UR6 ;  /* 0x0000000600057e21 */ /* 0x004fca0008000000 */
[----:B------:R-:W-:Y:S01]  /*00e0*/  STG.E desc[UR4][R2.64], R5 ;  /* 0x0000000502007986 */ /* 0x000fe2000c101904 */
[----:B------:R-:W-:Y:S05]  /*00f0*/  EXIT ;  /* 0x000000000000794d */ /* 0x000fea0003800000 */
.L_x_0:
[----:B------:R-:W-:-:S00]  /*0100*/  BRA `(.L_x_0) ;  /* 0xfffffffc00fc7947 */ /* 0x000fc0000383ffff */
[----:B------:R-:W-:-:S00]  /*0110*/  NOP ;  /* 0x0000000000007918 */ /* 0x000fc00000000000 */
        /* <DEDUP_REMOVED lines=14> */
.L_x_2:


//--------------------- .text._Z14doubleElementsPfi --------------------------
	.section	.text._Z14doubleElementsPfi,"ax",@progbits
	.align	128
        .global         _Z14doubleElementsPfi
        .type           _Z14doubleElementsPfi,@function
        .size           _Z14doubleElementsPfi,(.L_x_3 - _Z14doubleElementsPfi)
        .other          _Z14doubleElementsPfi,@"STO_CUDA_ENTRY STV_DEFAULT"
_Z14doubleElementsPfi:
.text._Z14doubleElementsPfi:
        /* <DEDUP_REMOVED lines=10> */
[----:B0-----:R-:W-:-:S05]  /*00a0*/  IMAD.WIDE R2, R5, 0x4, R2 ;  /* 0x0000000405027825 */ /* 0x001fca00078e0202 */
[----:B-1----:R-:W2:Y:S02]  /*00b0*/  LDG.E R0, desc[UR4][R2.64] ;  /* 0x0000000402007981 */ /* 0x002ea4000c1e1900 */
[----:B--2---:R-:W-:-:S05]  /*00c0*/  FADD R5, R0, R0 ;  /* 0x0000000000057221 */ /* 0x004fca0000000000 */
[----:B------:R-:W-:Y:S01]  /*00d0*/  STG.E desc[UR4][R2.64], R5 ;  /* 0x0000000502007986 */ /* 0x000fe2000c101904 */
[----:B------:R-:W-:Y:S05]  /*00e0*/  EXIT ;  /* 0x000000000000794d */ /* 0x000fea0003800000 */
.L_x_1:
        /* <DEDUP_REMOVED lines=9> */
.L_x_3:


//--------------------- .nv.shared.reserved.0     --------------------------
	.section	.nv.shared.reserved.0,"aw",@nobits
	.weak		__nv_reservedSMEM_offset_0_alias
	.size		__nv_reservedSMEM_offset_0_alias, 0, 64
	.other		__nv_reservedSMEM_offset_0_alias,@"STO_CUDA_RESERVED_SHARED STV_DEFAULT"
__nv_reservedSMEM_offset_0_alias:
	.zero		0
	.zero		64


//--------------------- .nv.constant0._Z17incrementElementsPfif --------------------------
	.section	.nv.constant0._Z17incrementElementsPfif,"a",@progbits
	.sectionflags	@""
	.align	4
.nv.constant0._Z17incrementElementsPfif:
	.zero		912


//--------------------- .nv.constant0._Z14doubleElementsPfi --------------------------
	.section	.nv.constant0._Z14doubleElementsPfi,"a",@progbits
	.sectionflags	@""
	.align	4
.nv.constant0._Z14doubleElementsPfi:
	.zero		908


//--------------------- SYMBOLS --------------------------

	.type		.nv.reservedSmem.offset0,@object
	.size		.nv.reservedSmem.offset0,0x4
